	.headerflags	@"EF_CUDA_TEXMODE_UNIFIED EF_CUDA_64BIT_ADDRESS EF_CUDA_ACCELERATORS EF_CUDA_SM90 EF_CUDA_VIRTUAL_SM(EF_CUDA_SM90)"
	.elftype	@"ET_EXEC"


//--------------------- .nv.info                  --------------------------
	.section	.nv.info,"",@"SHT_CUDA_INFO"
	.align	4


	//----- nvinfo : EIATTR_REGCOUNT
	.align		4
        /*0000*/ 	.byte	0x04, 0x2f
        /*0002*/ 	.short	(.L_1 - .L_0)
	.align		4
.L_0:
        /*0004*/ 	.word	index@(triton_poi_fused_convolution_5)
        /*0008*/ 	.word	0x0000000c


	//----- nvinfo : EIATTR_MIN_STACK_SIZE
	.align		4
.L_1:
        /*000c*/ 	.byte	0x04, 0x12
        /*000e*/ 	.short	(.L_3 - .L_2)
	.align		4
.L_2:
        /*0010*/ 	.word	index@(triton_poi_fused_convolution_5)
        /*0014*/ 	.word	0x00000000


	//----- nvinfo : EIATTR_FRAME_SIZE
	.align		4
.L_3:
        /*0018*/ 	.byte	0x04, 0x11
        /*001a*/ 	.short	(.L_5 - .L_4)
	.align		4
.L_4:
        /*001c*/ 	.word	index@(triton_poi_fused_convolution_5)
        /*0020*/ 	.word	0x00000000


	//----- nvinfo : EIATTR_MIN_STACK_SIZE
	.align		4
.L_5:
        /*0024*/ 	.byte	0x04, 0x12
        /*0026*/ 	.short	(.L_7 - .L_6)
	.align		4
.L_6:
        /*0028*/ 	.word	index@(triton_poi_fused_convolution_5)
        /*002c*/ 	.word	0x00000000
.L_7:


//--------------------- .nv.info.triton_poi_fused_convolution_5 --------------------------
	.section	.nv.info.triton_poi_fused_convolution_5,"",@"SHT_CUDA_INFO"
	.sectionflags	@""
	.align	4


	//----- nvinfo : EIATTR_CUDA_API_VERSION
	.align		4
        /*0000*/ 	.byte	0x04, 0x37
        /*0002*/ 	.short	(.L_9 - .L_8)
.L_8:
        /*0004*/ 	.word	0x0000007c


	//----- nvinfo : EIATTR_KPARAM_INFO
	.align		4
.L_9:
        /*0008*/ 	.byte	0x04, 0x17
        /*000a*/ 	.short	(.L_11 - .L_10)
.L_10:
        /*000c*/ 	.word	0x00000000
        /*0010*/ 	.short	0x0002
        /*0012*/ 	.short	0x0010
        /*0014*/ 	.byte	0x00, 0xf0, 0x11, 0x00


	//----- nvinfo : EIATTR_KPARAM_INFO
	.align		4
.L_11:
        /*0018*/ 	.byte	0x04, 0x17
        /*001a*/ 	.short	(.L_13 - .L_12)
.L_12:
        /*001c*/ 	.word	0x00000000
        /*0020*/ 	.short	0x0001
        /*0022*/ 	.short	0x0008
        /*0024*/ 	.byte	0x00, 0xf4, 0x21, 0x00


	//----- nvinfo : EIATTR_KPARAM_INFO
	.align		4
.L_13:
        /*0028*/ 	.byte	0x04, 0x17
        /*002a*/ 	.short	(.L_15 - .L_14)
.L_14:
        /*002c*/ 	.word	0x00000000
        /*0030*/ 	.short	0x0000
        /*0032*/ 	.short	0x0000
        /*0034*/ 	.byte	0x00, 0xf4, 0x21, 0x00


	//----- nvinfo : EIATTR_SPARSE_MMA_MASK
	.align		4
.L_15:
        /*0038*/ 	.byte	0x03, 0x50
        /*003a*/ 	.short	0x0000


	//----- nvinfo : EIATTR_MAXREG_COUNT
	.align		4
        /*003c*/ 	.byte	0x03, 0x1b
        /*003e*/ 	.short	0x00ff


	//----- nvinfo : EIATTR_EXIT_INSTR_OFFSETS
	.align		4
        /*0040*/ 	.byte	0x04, 0x1c
        /*0042*/ 	.short	(.L_17 - .L_16)


	//   ....[0]....
.L_16:
        /*0044*/ 	.word	0x00000160


	//----- nvinfo : EIATTR_REQNTID
	.align		4
.L_17:
        /*0048*/ 	.byte	0x04, 0x10
        /*004a*/ 	.short	(.L_19 - .L_18)
.L_18:
        /*004c*/ 	.word	0x00000100
        /*0050*/ 	.word	0x00000001
        /*0054*/ 	.word	0x00000001


	//----- nvinfo : EIATTR_CBANK_PARAM_SIZE
	.align		4
.L_19:
        /*0058*/ 	.byte	0x03, 0x19
        /*005a*/ 	.short	0x0014


	//----- nvinfo : EIATTR_PARAM_CBANK
	.align		4
        /*005c*/ 	.byte	0x04, 0x0a
        /*005e*/ 	.short	(.L_21 - .L_20)
	.align		4
.L_20:
        /*0060*/ 	.word	index@(.nv.constant0.triton_poi_fused_convolution_5)
        /*0064*/ 	.short	0x0210
        /*0066*/ 	.short	0x0014


	//----- nvinfo : EIATTR_SW_WAR
	.align		4
.L_21:
        /*0068*/ 	.byte	0x04, 0x36
        /*006a*/ 	.short	(.L_23 - .L_22)
.L_22:
        /*006c*/ 	.word	0x00000008
.L_23:


//--------------------- .nv.callgraph             --------------------------
	.section	.nv.callgraph,"",@"SHT_CUDA_CALLGRAPH"
	.align	4
	.sectionentsize	8
	.align		4
        /*0000*/ 	.word	0x00000000
	.align		4
        /*0004*/ 	.word	0xffffffff
	.align		4
        /*0008*/ 	.word	0x00000000
	.align		4
        /*000c*/ 	.word	0xfffffffe
	.align		4
        /*0010*/ 	.word	0x00000000
	.align		4
        /*0014*/ 	.word	0xfffffffd
	.align		4
        /*0018*/ 	.word	0x00000000
	.align		4
        /*001c*/ 	.word	0xfffffffc


//--------------------- .text.triton_poi_fused_convolution_5 --------------------------
	.section	.text.triton_poi_fused_convolution_5,"ax",@progbits
	.align	128
        .global         triton_poi_fused_convolution_5
        .type           triton_poi_fused_convolution_5,@function
        .size           triton_poi_fused_convolution_5,(.L_x_1 - triton_poi_fused_convolution_5)
        .other          triton_poi_fused_convolution_5,@"STO_CUDA_ENTRY STV_DEFAULT"
triton_poi_fused_convolution_5:
.text.triton_poi_fused_convolution_5:
[----:B------:R-:W-:Y:S01]  /*0000*/  LDC R1, c[0x0][0x28] ;  /* 0x00000a00ff017b82 */ /* 0x000fe20000000800 */
[----:B------:R-:W1:Y:S07]  /*0010*/  S2R R0, SR_TID.X ;  /* 0x0000000000007919 */ /* 0x000e6e0000002100 */
[----:B------:R-:W2:Y:S01]  /*0020*/  LDC.64 R4, c[0x0][0x218] ;  /* 0x00008600ff047b82 */ /* 0x000ea20000000a00 */
[----:B------:R-:W-:Y:S01]  /*0030*/  ULDC.64 UR4, c[0x0][0x208] ;  /* 0x0000820000047ab9 */ /* 0x000fe20000000a00 */
[----:B------:R-:W3:Y:S06]  /*0040*/  S2R R7, SR_CTAID.X ;  /* 0x0000000000077919 */ /* 0x000eec0000002500 */
[----:B------:R-:W4:Y:S01]  /*0050*/  LDC.64 R2, c[0x0][0x210] ;  /* 0x00008400ff027b82 */ /* 0x000f220000000a00 */
[----:B-1----:R-:W-:-:S04]  /*0060*/  SHF.L.U32 R0, R0, 0x1, RZ ;  /* 0x0000000100007819 */ /* 0x002fc800000006ff */
[----:B------:R-:W-:-:S04]  /*0070*/  LOP3.LUT R0, R0, 0x1fe, RZ, 0xc0, !PT ;  /* 0x000001fe00007812 */ /* 0x000fc800078ec0ff */
[----:B---3--:R-:W-:-:S05]  /*0080*/  LEA R7, R7, R0, 0x9 ;  /* 0x0000000007077211 */ /* 0x008fca00078e48ff */
[----:B------:R-:W-:-:S04]  /*0090*/  IMAD.HI R0, R7, 0x5397829d, RZ ;  /* 0x5397829d07007827 */ /* 0x000fc800078e02ff */
[----:B----4-:R-:W-:Y:S01]  /*00a0*/  IMAD.WIDE R2, R7, 0x4, R2 ;  /* 0x0000000407027825 */ /* 0x010fe200078e0202 */
[----:B------:R-:W-:-:S04]  /*00b0*/  SHF.R.U32.HI R9, RZ, 0x1f, R0 ;  /* 0x0000001fff097819 */ /* 0x000fc80000011600 */
[----:B------:R-:W-:Y:S01]  /*00c0*/  LEA.HI.SX32 R9, R0, R9, 0x14 ;  /* 0x0000000900097211 */ /* 0x000fe200078fa2ff */
[----:B------:R-:W3:Y:S03]  /*00d0*/  LDG.E.64 R6, desc[UR4][R2.64] ;  /* 0x0000000402067981 */ /* 0x000ee6000c1e1b00 */
[----:B------:R-:W-:-:S04]  /*00e0*/  LEA.HI R0, R9, R9, RZ, 0x2 ;  /* 0x0000000909007211 */ /* 0x000fc800078f10ff */
[----:B------:R-:W-:-:S04]  /*00f0*/  LOP3.LUT R0, R0, 0xfffffffc, RZ, 0xc0, !PT ;  /* 0xfffffffc00007812 */ /* 0x000fc800078ec0ff */
[----:B------:R-:W-:-:S05]  /*0100*/  IADD3 R9, R9, -R0, RZ ;  /* 0x8000000009097210 */ /* 0x000fca0007ffe0ff */
[----:B--2---:R-:W-:-:S06]  /*0110*/  IMAD.WIDE R4, R9, 0x4, R4 ;  /* 0x0000000409047825 */ /* 0x004fcc00078e0204 */
[----:B------:R-:W3:Y:S02]  /*0120*/  LDG.E.EL R4, desc[UR4][R4.64] ;  /* 0x0000000404047981 */ /* 0x000ee4000c2e1900 */
[--C-:B---3--:R-:W-:Y:S01]  /*0130*/  FADD R6, R6, R4.reuse ;  /* 0x0000000406067221 */ /* 0x108fe20000000000 */
[----:B------:R-:W-:-:S05]  /*0140*/  FADD R7, R7, R4 ;  /* 0x0000000407077221 */ /* 0x000fca0000000000 */
[----:B------:R-:W-:Y:S01]  /*0150*/  STG.E.64 desc[UR4][R2.64], R6 ;  /* 0x0000000602007986 */ /* 0x000fe2000c101b04 */
[----:B------:R-:W-:Y:S05]  /*0160*/  EXIT ;  /* 0x000000000000794d */ /* 0x000fea0003800000 */
.L_x_0:
[----:B------:R-:W-:-:S00]  /*0170*/  BRA `(.L_x_0) ;  /* 0xfffffffc00fc7947 */ /* 0x000fc0000383ffff */
[----:B------:R-:W-:-:S00]  /*0180*/  NOP ;  /* 0x0000000000007918 */ /* 0x000fc00000000000 */
[----:B------:R-:W-:-:S00]  /*0190*/  NOP ;  /* 0x0000000000007918 */ /* 0x000fc00000000000 */
[----:B------:R-:W-:-:S00]  /*01a0*/  NOP ;  /* 0x0000000000007918 */ /* 0x000fc00000000000 */
[----:B------:R-:W-:-:S00]  /*01b0*/  NOP ;  /* 0x0000000000007918 */ /* 0x000fc00000000000 */
[----:B------:R-:W-:-:S00]  /*01c0*/  NOP ;  /* 0x0000000000007918 */ /* 0x000fc00000000000 */
[----:B------:R-:W-:-:S00]  /*01d0*/  NOP ;  /* 0x0000000000007918 */ /* 0x000fc00000000000 */
[----:B------:R-:W-:-:S00]  /*01e0*/  NOP ;  /* 0x0000000000007918 */ /* 0x000fc00000000000 */
[----:B------:R-:W-:-:S00]  /*01f0*/  NOP ;  /* 0x0000000000007918 */ /* 0x000fc00000000000 */
.L_x_1:


//--------------------- .nv.constant0.triton_poi_fused_convolution_5 --------------------------
	.section	.nv.constant0.triton_poi_fused_convolution_5,"a",@progbits
	.sectionflags	@""
	.align	4
.nv.constant0.triton_poi_fused_convolution_5:
	.zero		548
